	.headerflags	@"EF_CUDA_TEXMODE_UNIFIED EF_CUDA_64BIT_ADDRESS EF_CUDA_ACCELERATORS EF_CUDA_SM90 EF_CUDA_VIRTUAL_SM(EF_CUDA_SM90)"
	.elftype	@"ET_EXEC"


//--------------------- .nv.info                  --------------------------
	.section	.nv.info,"",@"SHT_CUDA_INFO"
	.align	4


	//----- nvinfo : EIATTR_REGCOUNT
	.align		4
        /*0000*/ 	.byte	0x04, 0x2f
        /*0002*/ 	.short	(.L_3 - .L_2)
	.align		4
.L_2:
        /*0004*/ 	.word	index@(triton_poi_fused__native_batch_norm_legit_no_training_convolution_relu_44)
        /*0008*/ 	.word	0x00000016


	//----- nvinfo : EIATTR_MIN_STACK_SIZE
	.align		4
.L_3:
        /*000c*/ 	.byte	0x04, 0x12
        /*000e*/ 	.short	(.L_5 - .L_4)
	.align		4
.L_4:
        /*0010*/ 	.word	index@(triton_poi_fused__native_batch_norm_legit_no_training_convolution_relu_44)
        /*0014*/ 	.word	0x00000000


	//----- nvinfo : EIATTR_FRAME_SIZE
	.align		4
.L_5:
        /*0018*/ 	.byte	0x04, 0x11
        /*001a*/ 	.short	(.L_7 - .L_6)
	.align		4
.L_6:
        /*001c*/ 	.word	index@(triton_poi_fused__native_batch_norm_legit_no_training_convolution_relu_44)
        /*0020*/ 	.word	0x00000000


	//----- nvinfo : EIATTR_MIN_STACK_SIZE
	.align		4
.L_7:
        /*0024*/ 	.byte	0x04, 0x12
        /*0026*/ 	.short	(.L_9 - .L_8)
	.align		4
.L_8:
        /*0028*/ 	.word	index@(triton_poi_fused__native_batch_norm_legit_no_training_convolution_relu_44)
        /*002c*/ 	.word	0x00000000
.L_9:


//--------------------- .nv.info.triton_poi_fused__native_batch_norm_legit_no_training_convolution_relu_44 --------------------------
	.section	.nv.info.triton_poi_fused__native_batch_norm_legit_no_training_convolution_relu_44,"",@"SHT_CUDA_INFO"
	.sectionflags	@""
	.align	4


	//----- nvinfo : EIATTR_CUDA_API_VERSION
	.align		4
        /*0000*/ 	.byte	0x04, 0x37
        /*0002*/ 	.short	(.L_11 - .L_10)
.L_10:
        /*0004*/ 	.word	0x0000007c


	//----- nvinfo : EIATTR_KPARAM_INFO
	.align		4
.L_11:
        /*0008*/ 	.byte	0x04, 0x17
        /*000a*/ 	.short	(.L_13 - .L_12)
.L_12:
        /*000c*/ 	.word	0x00000000
        /*0010*/ 	.short	0x0007
        /*0012*/ 	.short	0x0038
        /*0014*/ 	.byte	0x00, 0xf0, 0x11, 0x00


	//----- nvinfo : EIATTR_KPARAM_INFO
	.align		4
.L_13:
        /*0018*/ 	.byte	0x04, 0x17
        /*001a*/ 	.short	(.L_15 - .L_14)
.L_14:
        /*001c*/ 	.word	0x00000000
        /*0020*/ 	.short	0x0006
        /*0022*/ 	.short	0x0030
        /*0024*/ 	.byte	0x00, 0xf4, 0x21, 0x00


	//----- nvinfo : EIATTR_KPARAM_INFO
	.align		4
.L_15:
        /*0028*/ 	.byte	0x04, 0x17
        /*002a*/ 	.short	(.L_17 - .L_16)
.L_16:
        /*002c*/ 	.word	0x00000000
        /*0030*/ 	.short	0x0005
        /*0032*/ 	.short	0x0028
        /*0034*/ 	.byte	0x00, 0xf4, 0x21, 0x00


	//----- nvinfo : EIATTR_KPARAM_INFO
	.align		4
.L_17:
        /*0038*/ 	.byte	0x04, 0x17
        /*003a*/ 	.short	(.L_19 - .L_18)
.L_18:
        /*003c*/ 	.word	0x00000000
        /*0040*/ 	.short	0x0004
        /*0042*/ 	.short	0x0020
        /*0044*/ 	.byte	0x00, 0xf4, 0x21, 0x00


	//----- nvinfo : EIATTR_KPARAM_INFO
	.align		4
.L_19:
        /*0048*/ 	.byte	0x04, 0x17
        /*004a*/ 	.short	(.L_21 - .L_20)
.L_20:
        /*004c*/ 	.word	0x00000000
        /*0050*/ 	.short	0x0003
        /*0052*/ 	.short	0x0018
        /*0054*/ 	.byte	0x00, 0xf4, 0x21, 0x00


	//----- nvinfo : EIATTR_KPARAM_INFO
	.align		4
.L_21:
        /*0058*/ 	.byte	0x04, 0x17
        /*005a*/ 	.short	(.L_23 - .L_22)
.L_22:
        /*005c*/ 	.word	0x00000000
        /*0060*/ 	.short	0x0002
        /*0062*/ 	.short	0x0010
        /*0064*/ 	.byte	0x00, 0xf4, 0x21, 0x00


	//----- nvinfo : EIATTR_KPARAM_INFO
	.align		4
.L_23:
        /*0068*/ 	.byte	0x04, 0x17
        /*006a*/ 	.short	(.L_25 - .L_24)
.L_24:
        /*006c*/ 	.word	0x00000000
        /*0070*/ 	.short	0x0001
        /*0072*/ 	.short	0x0008
        /*0074*/ 	.byte	0x00, 0xf4, 0x21, 0x00


	//----- nvinfo : EIATTR_KPARAM_INFO
	.align		4
.L_25:
        /*0078*/ 	.byte	0x04, 0x17
        /*007a*/ 	.short	(.L_27 - .L_26)
.L_26:
        /*007c*/ 	.word	0x00000000
        /*0080*/ 	.short	0x0000
        /*0082*/ 	.short	0x0000
        /*0084*/ 	.byte	0x00, 0xf4, 0x21, 0x00


	//----- nvinfo : EIATTR_SPARSE_MMA_MASK
	.align		4
.L_27:
        /*0088*/ 	.byte	0x03, 0x50
        /*008a*/ 	.short	0x0000


	//----- nvinfo : EIATTR_MAXREG_COUNT
	.align		4
        /*008c*/ 	.byte	0x03, 0x1b
        /*008e*/ 	.short	0x00ff


	//----- nvinfo : EIATTR_EXIT_INSTR_OFFSETS
	.align		4
        /*0090*/ 	.byte	0x04, 0x1c
        /*0092*/ 	.short	(.L_29 - .L_28)


	//   ....[0]....
.L_28:
        /*0094*/ 	.word	0x000003b0


	//----- nvinfo : EIATTR_REQNTID
	.align		4
.L_29:
        /*0098*/ 	.byte	0x04, 0x10
        /*009a*/ 	.short	(.L_31 - .L_30)
.L_30:
        /*009c*/ 	.word	0x00000080
        /*00a0*/ 	.word	0x00000001
        /*00a4*/ 	.word	0x00000001


	//----- nvinfo : EIATTR_CBANK_PARAM_SIZE
	.align		4
.L_31:
        /*00a8*/ 	.byte	0x03, 0x19
        /*00aa*/ 	.short	0x003c


	//----- nvinfo : EIATTR_PARAM_CBANK
	.align		4
        /*00ac*/ 	.byte	0x04, 0x0a
        /*00ae*/ 	.short	(.L_33 - .L_32)
	.align		4
.L_32:
        /*00b0*/ 	.word	index@(.nv.constant0.triton_poi_fused__native_batch_norm_legit_no_training_convolution_relu_44)
        /*00b4*/ 	.short	0x0210
        /*00b6*/ 	.short	0x003c


	//----- nvinfo : EIATTR_SW_WAR
	.align		4
.L_33:
        /*00b8*/ 	.byte	0x04, 0x36
        /*00ba*/ 	.short	(.L_35 - .L_34)
.L_34:
        /*00bc*/ 	.word	0x00000008
.L_35:


//--------------------- .nv.callgraph             --------------------------
	.section	.nv.callgraph,"",@"SHT_CUDA_CALLGRAPH"
	.align	4
	.sectionentsize	8
	.align		4
        /*0000*/ 	.word	0x00000000
	.align		4
        /*0004*/ 	.word	0xffffffff
	.align		4
        /*0008*/ 	.word	0x00000000
	.align		4
        /*000c*/ 	.word	0xfffffffe
	.align		4
        /*0010*/ 	.word	0x00000000
	.align		4
        /*0014*/ 	.word	0xfffffffd
	.align		4
        /*0018*/ 	.word	0x00000000
	.align		4
        /*001c*/ 	.word	0xfffffffc


//--------------------- .nv.constant4             --------------------------
	.section	.nv.constant4,"a",@progbits
	.align	8
	.align		8
.nv.constant4:
        /*0000*/ 	.dword	_$_str
	.align		8
        /*0008*/ 	.dword	_$_str_$_2


//--------------------- .text.triton_poi_fused__native_batch_norm_legit_no_training_convolution_relu_44 --------------------------
	.section	.text.triton_poi_fused__native_batch_norm_legit_no_training_convolution_relu_44,"ax",@progbits
	.align	128
        .global         triton_poi_fused__native_batch_norm_legit_no_training_convolution_relu_44
        .type           triton_poi_fused__native_batch_norm_legit_no_training_convolution_relu_44,@function
        .size           triton_poi_fused__native_batch_norm_legit_no_training_convolution_relu_44,(.L_x_1 - triton_poi_fused__native_batch_norm_legit_no_training_convolution_relu_44)
        .other          triton_poi_fused__native_batch_norm_legit_no_training_convolution_relu_44,@"STO_CUDA_ENTRY STV_DEFAULT"
triton_poi_fused__native_batch_norm_legit_no_training_convolution_relu_44:
.text.triton_poi_fused__native_batch_norm_legit_no_training_convolution_relu_44:
[----:B------:R-:W-:Y:S01]  /*0000*/  LDC R1, c[0x0][0x28] ;  /* 0x00000a00ff017b82 */ /* 0x000fe20000000800 */
[----:B------:R-:W1:Y:S07]  /*0010*/  S2R R0, SR_TID.X ;  /* 0x0000000000007919 */ /* 0x000e6e0000002100 */
[----:B------:R-:W2:Y:S01]  /*0020*/  LDC.64 R14, c[0x0][0x228] ;  /* 0x00008a00ff0e7b82 */ /* 0x000ea20000000a00 */
[----:B------:R-:W-:Y:S01]  /*0030*/  ULDC.64 UR4, c[0x0][0x208] ;  /* 0x0000820000047ab9 */ /* 0x000fe20000000a00 */
[----:B------:R-:W3:Y:S06]  /*0040*/  S2R R5, SR_CTAID.X ;  /* 0x0000000000057919 */ /* 0x000eec0000002500 */
[----:B------:R-:W4:Y:S08]  /*0050*/  LDC.64 R10, c[0x0][0x218] ;  /* 0x00008600ff0a7b82 */ /* 0x000f300000000a00 */
[----:B------:R-:W5:Y:S08]  /*0060*/  LDC.64 R12, c[0x0][0x220] ;  /* 0x00008800ff0c7b82 */ /* 0x000f700000000a00 */
[----:B------:R-:W5:Y:S01]  /*0070*/  LDC.64 R16, c[0x0][0x230] ;  /* 0x00008c00ff107b82 */ /* 0x000f620000000a00 */
[----:B-1----:R-:W-:-:S02]  /*0080*/  SHF.L.U32 R0, R0, 0x1, RZ ;  /* 0x0000000100007819 */ /* 0x002fc400000006ff */
[----:B---3--:R-:W-:Y:S02]  /*0090*/  SHF.R.S32.HI R3, RZ, 0x17, R5 ;  /* 0x00000017ff037819 */ /* 0x008fe40000011405 */
[----:B------:R-:W-:Y:S02]  /*00a0*/  LOP3.LUT R0, R0, 0xfe, RZ, 0xc0, !PT ;  /* 0x000000fe00007812 */ /* 0x000fe400078ec0ff */
[----:B------:R-:W-:Y:S02]  /*00b0*/  SGXT R3, R3, 0x1 ;  /* 0x000000010303781a */ /* 0x000fe40000000200 */
[----:B------:R-:W-:Y:S02]  /*00c0*/  LEA R0, R5, R0, 0x8 ;  /* 0x0000000005007211 */ /* 0x000fe400078e40ff */
[----:B------:R-:W1:Y:S02]  /*00d0*/  LDC.64 R4, c[0x0][0x238] ;  /* 0x00008e00ff047b82 */ /* 0x000e640000000a00 */
[----:B------:R-:W-:-:S04]  /*00e0*/  LEA.HI R3, R3, R0, RZ, 0x8 ;  /* 0x0000000003037211 */ /* 0x000fc800078f40ff */
[----:B------:R-:W-:-:S04]  /*00f0*/  SHF.R.S32.HI R3, RZ, 0x8, R3 ;  /* 0x00000008ff037819 */ /* 0x000fc80000011403 */
[----:B------:R-:W-:-:S04]  /*0100*/  LEA.HI R2, R3, R3, RZ, 0x6 ;  /* 0x0000000303027211 */ /* 0x000fc800078f30ff */
[----:B------:R-:W-:-:S04]  /*0110*/  LOP3.LUT R2, R2, 0xffffffc0, RZ, 0xc0, !PT ;  /* 0xffffffc002027812 */ /* 0x000fc800078ec0ff */
[----:B------:R-:W-:Y:S02]  /*0120*/  IADD3 R19, R3, -R2, RZ ;  /* 0x8000000203137210 */ /* 0x000fe40007ffe0ff */
[----:B------:R-:W3:Y:S03]  /*0130*/  LDC.64 R2, c[0x0][0x210] ;  /* 0x00008400ff027b82 */ /* 0x000ee60000000a00 */
[----:B--2---:R-:W-:-:S05]  /*0140*/  IMAD.WIDE R14, R19, 0x4, R14 ;  /* 0x00000004130e7825 */ /* 0x004fca00078e020e */
[----:B------:R2:W2:Y:S01]  /*0150*/  LDG.E.EL R18, desc[UR4][R14.64] ;  /* 0x000000040e127981 */ /* 0x0004a2000c2e1900 */
[----:B----4-:R-:W-:-:S04]  /*0160*/  IMAD.WIDE R10, R19, 0x4, R10 ;  /* 0x00000004130a7825 */ /* 0x010fc800078e020a */
[----:B-----5:R-:W-:Y:S01]  /*0170*/  IMAD.WIDE R12, R19, 0x4, R12 ;  /* 0x00000004130c7825 */ /* 0x020fe200078e020c */
[----:B------:R4:W5:Y:S04]  /*0180*/  LDG.E.EL R8, desc[UR4][R10.64] ;  /* 0x000000040a087981 */ /* 0x000968000c2e1900 */
[----:B------:R-:W5:Y:S01]  /*0190*/  LDG.E.EL R9, desc[UR4][R12.64] ;  /* 0x000000040c097981 */ /* 0x000f62000c2e1900 */
[----:B---3--:R-:W-:-:S05]  /*01a0*/  IMAD.WIDE R2, R0, 0x4, R2 ;  /* 0x0000000400027825 */ /* 0x008fca00078e0202 */
[----:B------:R-:W5:Y:S01]  /*01b0*/  LDG.E.64 R6, desc[UR4][R2.64] ;  /* 0x0000000402067981 */ /* 0x000f62000c1e1b00 */
[----:B0-2---:R-:W-:-:S04]  /*01c0*/  IMAD.WIDE R14, R19, 0x4, R16 ;  /* 0x00000004130e7825 */ /* 0x005fc800078e0210 */
[----:B-1----:R-:W-:Y:S02]  /*01d0*/  IMAD.WIDE R16, R19, 0x4, R4 ;  /* 0x0000000413107825 */ /* 0x002fe400078e0204 */
[----:B------:R-:W2:Y:S01]  /*01e0*/  LDG.E.EL R14, desc[UR4][R14.64] ;  /* 0x000000040e0e7981 */ /* 0x000ea2000c2e1900 */
[----:B----4-:R-:W-:Y:S01]  /*01f0*/  HFMA2.MMA R10, -RZ, RZ, 1.625, 0 ;  /* 0x3e800000ff0a7435 */ /* 0x010fe200000001ff */
[----:B------:R-:W0:Y:S02]  /*0200*/  LDC.64 R4, c[0x0][0x240] ;  /* 0x00009000ff047b82 */ /* 0x000e240000000a00 */
[----:B------:R-:W2:Y:S01]  /*0210*/  LDG.E.EL R17, desc[UR4][R16.64] ;  /* 0x0000000410117981 */ /* 0x000ea2000c2e1900 */
[----:B0-----:R-:W-:-:S04]  /*0220*/  IMAD.WIDE R4, R0, 0x4, R4 ;  /* 0x0000000400047825 */ /* 0x001fc800078e0204 */
[----:B------:R-:W-:-:S04]  /*0230*/  FADD R18, R18, 9.9999997473787516356e-06 ;  /* 0x3727c5ac12127421 */ /* 0x000fc80000000000 */
[----:B------:R-:W0:Y:S02]  /*0240*/  MUFU.SQRT R19, R18 ;  /* 0x0000001200137308 */ /* 0x000e240000002000 */
[C---:B0-----:R-:W-:Y:S02]  /*0250*/  FSETP.GT.AND P0, PT, R19.reuse, 8.50705917302346158658e+37, PT ;  /* 0x7e8000001300780b */ /* 0x041fe40003f04000 */
[----:B------:R-:W-:-:S11]  /*0260*/  FSETP.GEU.AND P1, PT, R19, 1.175494350822287508e-38, PT ;  /* 0x008000001300780b */ /* 0x000fd60003f2e000 */
[----:B------:R-:W-:-:S04]  /*0270*/  @P0 FMUL R19, R19, 0.25 ;  /* 0x3e80000013130820 */ /* 0x000fc80000400000 */
[----:B------:R-:W-:-:S06]  /*0280*/  @!P1 FMUL R19, R19, 16777216 ;  /* 0x4b80000013139820 */ /* 0x000fcc0000400000 */
[----:B------:R-:W0:Y:S01]  /*0290*/  MUFU.RCP R19, R19 ;  /* 0x0000001300137308 */ /* 0x000e220000001000 */
[----:B------:R-:W-:Y:S01]  /*02a0*/  FSEL R10, R10, 1, P0 ;  /* 0x3f8000000a0a7808 */ /* 0x000fe20000000000 */
[--C-:B-----5:R-:W-:Y:S01]  /*02b0*/  FADD R6, R6, R8.reuse ;  /* 0x0000000806067221 */ /* 0x120fe20000000000 */
[----:B------:R-:W-:-:S03]  /*02c0*/  FADD R7, R7, R8 ;  /* 0x0000000807077221 */ /* 0x000fc60000000000 */
[----:B------:R-:W-:Y:S01]  /*02d0*/  @!P1 FMUL R10, R10, 16777216 ;  /* 0x4b8000000a0a9820 */ /* 0x000fe20000400000 */
[C---:B------:R-:W-:Y:S01]  /*02e0*/  FADD R8, -R9.reuse, R6 ;  /* 0x0000000609087221 */ /* 0x040fe20000000100 */
[----:B------:R-:W-:Y:S02]  /*02f0*/  FADD R9, -R9, R7 ;  /* 0x0000000709097221 */ /* 0x000fe40000000100 */
[----:B0-----:R-:W-:-:S04]  /*0300*/  FMUL R10, R19, R10 ;  /* 0x0000000a130a7220 */ /* 0x001fc80000400000 */
[-C--:B------:R-:W-:Y:S01]  /*0310*/  FMUL R8, R8, R10.reuse ;  /* 0x0000000a08087220 */ /* 0x080fe20000400000 */
[----:B------:R-:W-:-:S03]  /*0320*/  FMUL R10, R9, R10 ;  /* 0x0000000a090a7220 */ /* 0x000fc60000400000 */
[C-C-:B--2---:R-:W-:Y:S01]  /*0330*/  FFMA R8, R14.reuse, R8, R17.reuse ;  /* 0x000000080e087223 */ /* 0x144fe20000000011 */
[----:B------:R-:W-:-:S04]  /*0340*/  FFMA R10, R14, R10, R17 ;  /* 0x0000000a0e0a7223 */ /* 0x000fc80000000011 */
[----:B------:R-:W-:Y:S02]  /*0350*/  FSETP.GEU.AND P0, PT, R8, RZ, PT ;  /* 0x000000ff0800720b */ /* 0x000fe40003f0e000 */
[----:B------:R-:W-:Y:S02]  /*0360*/  FSETP.GEU.AND P1, PT, R10, RZ, PT ;  /* 0x000000ff0a00720b */ /* 0x000fe40003f2e000 */
[----:B------:R-:W-:Y:S02]  /*0370*/  FSEL R8, R8, RZ, P0 ;  /* 0x000000ff08087208 */ /* 0x000fe40000000000 */
[----:B------:R-:W-:Y:S01]  /*0380*/  FSEL R9, R10, RZ, P1 ;  /* 0x000000ff0a097208 */ /* 0x000fe20000800000 */
[----:B------:R-:W-:Y:S04]  /*0390*/  STG.E.64 desc[UR4][R2.64], R6 ;  /* 0x0000000602007986 */ /* 0x000fe8000c101b04 */
[----:B------:R-:W-:Y:S01]  /*03a0*/  STG.E.64 desc[UR4][R4.64], R8 ;  /* 0x0000000804007986 */ /* 0x000fe2000c101b04 */
[----:B------:R-:W-:Y:S05]  /*03b0*/  EXIT ;  /* 0x000000000000794d */ /* 0x000fea0003800000 */
.L_x_0:
[----:B------:R-:W-:-:S00]  /*03c0*/  BRA `(.L_x_0) ;  /* 0xfffffffc00fc7947 */ /* 0x000fc0000383ffff */
[----:B------:R-:W-:-:S00]  /*03d0*/  NOP ;  /* 0x0000000000007918 */ /* 0x000fc00000000000 */
        /* <DEDUP_REMOVED lines=10> */
.L_x_1:


//--------------------- .nv.global.init           --------------------------
	.section	.nv.global.init,"aw",@progbits
.nv.global.init:
	.type		_$_str,@object
	.size		_$_str,(_$_str_$_2 - _$_str)
_$_str:
        /*0000*/ 	.byte	0x5f, 0x5f, 0x43, 0x55, 0x44, 0x41, 0x5f, 0x46, 0x54, 0x5a, 0x00
	.type		_$_str_$_2,@object
	.size		_$_str_$_2,(.L_1 - _$_str_$_2)
_$_str_$_2:
        /*000b*/ 	.byte	0x5f, 0x5f, 0x43, 0x55, 0x44, 0x41, 0x5f, 0x50, 0x52, 0x45, 0x43, 0x5f, 0x53, 0x51, 0x52, 0x54
        /*001b*/ 	.byte	0x00
.L_1:


//--------------------- .nv.constant0.triton_poi_fused__native_batch_norm_legit_no_training_convolution_relu_44 --------------------------
	.section	.nv.constant0.triton_poi_fused__native_batch_norm_legit_no_training_convolution_relu_44,"a",@progbits
	.sectionflags	@""
	.align	4
.nv.constant0.triton_poi_fused__native_batch_norm_legit_no_training_convolution_relu_44:
	.zero		588
